	.headerflags	@"EF_CUDA_TEXMODE_UNIFIED EF_CUDA_64BIT_ADDRESS EF_CUDA_ACCELERATORS EF_CUDA_SM90 EF_CUDA_VIRTUAL_SM(EF_CUDA_SM90)"
	.elftype	@"ET_EXEC"


//--------------------- .nv.info                  --------------------------
	.section	.nv.info,"",@"SHT_CUDA_INFO"
	.align	4


	//----- nvinfo : EIATTR_REGCOUNT
	.align		4
        /*0000*/ 	.byte	0x04, 0x2f
        /*0002*/ 	.short	(.L_1 - .L_0)
	.align		4
.L_0:
        /*0004*/ 	.word	index@(triton_poi_fused_clone_11)
        /*0008*/ 	.word	0x00000010


	//----- nvinfo : EIATTR_MIN_STACK_SIZE
	.align		4
.L_1:
        /*000c*/ 	.byte	0x04, 0x12
        /*000e*/ 	.short	(.L_3 - .L_2)
	.align		4
.L_2:
        /*0010*/ 	.word	index@(triton_poi_fused_clone_11)
        /*0014*/ 	.word	0x00000000


	//----- nvinfo : EIATTR_FRAME_SIZE
	.align		4
.L_3:
        /*0018*/ 	.byte	0x04, 0x11
        /*001a*/ 	.short	(.L_5 - .L_4)
	.align		4
.L_4:
        /*001c*/ 	.word	index@(triton_poi_fused_clone_11)
        /*0020*/ 	.word	0x00000000


	//----- nvinfo : EIATTR_MIN_STACK_SIZE
	.align		4
.L_5:
        /*0024*/ 	.byte	0x04, 0x12
        /*0026*/ 	.short	(.L_7 - .L_6)
	.align		4
.L_6:
        /*0028*/ 	.word	index@(triton_poi_fused_clone_11)
        /*002c*/ 	.word	0x00000000
.L_7:


//--------------------- .nv.info.triton_poi_fused_clone_11 --------------------------
	.section	.nv.info.triton_poi_fused_clone_11,"",@"SHT_CUDA_INFO"
	.sectionflags	@""
	.align	4


	//----- nvinfo : EIATTR_CUDA_API_VERSION
	.align		4
        /*0000*/ 	.byte	0x04, 0x37
        /*0002*/ 	.short	(.L_9 - .L_8)
.L_8:
        /*0004*/ 	.word	0x0000007c


	//----- nvinfo : EIATTR_KPARAM_INFO
	.align		4
.L_9:
        /*0008*/ 	.byte	0x04, 0x17
        /*000a*/ 	.short	(.L_11 - .L_10)
.L_10:
        /*000c*/ 	.word	0x00000000
        /*0010*/ 	.short	0x0002
        /*0012*/ 	.short	0x0010
        /*0014*/ 	.byte	0x00, 0xf0, 0x11, 0x00


	//----- nvinfo : EIATTR_KPARAM_INFO
	.align		4
.L_11:
        /*0018*/ 	.byte	0x04, 0x17
        /*001a*/ 	.short	(.L_13 - .L_12)
.L_12:
        /*001c*/ 	.word	0x00000000
        /*0020*/ 	.short	0x0001
        /*0022*/ 	.short	0x0008
        /*0024*/ 	.byte	0x00, 0xf4, 0x21, 0x00


	//----- nvinfo : EIATTR_KPARAM_INFO
	.align		4
.L_13:
        /*0028*/ 	.byte	0x04, 0x17
        /*002a*/ 	.short	(.L_15 - .L_14)
.L_14:
        /*002c*/ 	.word	0x00000000
        /*0030*/ 	.short	0x0000
        /*0032*/ 	.short	0x0000
        /*0034*/ 	.byte	0x00, 0xf4, 0x21, 0x00


	//----- nvinfo : EIATTR_SPARSE_MMA_MASK
	.align		4
.L_15:
        /*0038*/ 	.byte	0x03, 0x50
        /*003a*/ 	.short	0x0000


	//----- nvinfo : EIATTR_MAXREG_COUNT
	.align		4
        /*003c*/ 	.byte	0x03, 0x1b
        /*003e*/ 	.short	0x00ff


	//----- nvinfo : EIATTR_EXIT_INSTR_OFFSETS
	.align		4
        /*0040*/ 	.byte	0x04, 0x1c
        /*0042*/ 	.short	(.L_17 - .L_16)


	//   ....[0]....
.L_16:
        /*0044*/ 	.word	0x000002a0


	//   ....[1]....
        /*0048*/ 	.word	0x000002c0


	//----- nvinfo : EIATTR_REQNTID
	.align		4
.L_17:
        /*004c*/ 	.byte	0x04, 0x10
        /*004e*/ 	.short	(.L_19 - .L_18)
.L_18:
        /*0050*/ 	.word	0x00000080
        /*0054*/ 	.word	0x00000001
        /*0058*/ 	.word	0x00000001


	//----- nvinfo : EIATTR_CRS_STACK_SIZE
	.align		4
.L_19:
        /*005c*/ 	.byte	0x04, 0x1e
        /*005e*/ 	.short	(.L_21 - .L_20)
.L_20:
        /*0060*/ 	.word	0x00000000


	//----- nvinfo : EIATTR_CBANK_PARAM_SIZE
	.align		4
.L_21:
        /*0064*/ 	.byte	0x03, 0x19
        /*0066*/ 	.short	0x0014


	//----- nvinfo : EIATTR_PARAM_CBANK
	.align		4
        /*0068*/ 	.byte	0x04, 0x0a
        /*006a*/ 	.short	(.L_23 - .L_22)
	.align		4
.L_22:
        /*006c*/ 	.word	index@(.nv.constant0.triton_poi_fused_clone_11)
        /*0070*/ 	.short	0x0210
        /*0072*/ 	.short	0x0014


	//----- nvinfo : EIATTR_SW_WAR
	.align		4
.L_23:
        /*0074*/ 	.byte	0x04, 0x36
        /*0076*/ 	.short	(.L_25 - .L_24)
.L_24:
        /*0078*/ 	.word	0x00000008
.L_25:


//--------------------- .nv.callgraph             --------------------------
	.section	.nv.callgraph,"",@"SHT_CUDA_CALLGRAPH"
	.align	4
	.sectionentsize	8
	.align		4
        /*0000*/ 	.word	0x00000000
	.align		4
        /*0004*/ 	.word	0xffffffff
	.align		4
        /*0008*/ 	.word	0x00000000
	.align		4
        /*000c*/ 	.word	0xfffffffe
	.align		4
        /*0010*/ 	.word	0x00000000
	.align		4
        /*0014*/ 	.word	0xfffffffd
	.align		4
        /*0018*/ 	.word	0x00000000
	.align		4
        /*001c*/ 	.word	0xfffffffc


//--------------------- .text.triton_poi_fused_clone_11 --------------------------
	.section	.text.triton_poi_fused_clone_11,"ax",@progbits
	.align	128
        .global         triton_poi_fused_clone_11
        .type           triton_poi_fused_clone_11,@function
        .size           triton_poi_fused_clone_11,(.L_x_3 - triton_poi_fused_clone_11)
        .other          triton_poi_fused_clone_11,@"STO_CUDA_ENTRY STV_DEFAULT"
triton_poi_fused_clone_11:
.text.triton_poi_fused_clone_11:
[----:B------:R-:W0:Y:S02]  /*0000*/  LDC R1, c[0x0][0x28] ;  /* 0x00000a00ff017b82 */ /* 0x000e240000000800 */
[----:B------:R-:W1:Y:S01]  /*0010*/  S2R R0, SR_TID.X ;  /* 0x0000000000007919 */ /* 0x000e620000002100 */
[----:B------:R-:W-:Y:S01]  /*0020*/  ULDC.64 UR4, c[0x0][0x208] ;  /* 0x0000820000047ab9 */ /* 0x000fe20000000a00 */
[----:B------:R-:W-:Y:S01]  /*0030*/  BSSY B0, `(.L_x_0) ;  /* 0x0000026000007945 */ /* 0x000fe20003800000 */
[----:B------:R-:W2:Y:S01]  /*0040*/  S2R R5, SR_CTAID.X ;  /* 0x0000000000057919 */ /* 0x000ea20000002500 */
[----:B-1----:R-:W-:Y:S01]  /*0050*/  IMAD.SHL.U32 R0, R0, 0x2, RZ ;  /* 0x0000000200007824 */ /* 0x002fe200078e00ff */
[----:B--2---:R-:W-:-:S04]  /*0060*/  SHF.R.S32.HI R2, RZ, 0x17, R5 ;  /* 0x00000017ff027819 */ /* 0x004fc80000011405 */
[----:B------:R-:W-:Y:S02]  /*0070*/  LOP3.LUT R0, R0, 0xfe, RZ, 0xc0, !PT ;  /* 0x000000fe00007812 */ /* 0x000fe400078ec0ff */
[----:B------:R-:W-:-:S03]  /*0080*/  SGXT R2, R2, 0x1 ;  /* 0x000000010202781a */ /* 0x000fc60000000200 */
[----:B------:R-:W-:-:S04]  /*0090*/  IMAD R3, R5, 0x100, R0 ;  /* 0x0000010005037824 */ /* 0x000fc800078e0200 */
[C---:B------:R-:W-:Y:S01]  /*00a0*/  IMAD.HI R0, R3.reuse, 0x78787879, RZ ;  /* 0x7878787903007827 */ /* 0x040fe200078e02ff */
[----:B------:R-:W-:-:S04]  /*00b0*/  ISETP.GE.AND P0, PT, R3, 0xcc00, PT ;  /* 0x0000cc000300780c */ /* 0x000fc80003f06270 */
[----:B------:R-:W-:-:S04]  /*00c0*/  SHF.R.U32.HI R5, RZ, 0x1f, R0 ;  /* 0x0000001fff057819 */ /* 0x000fc80000011600 */
[----:B------:R-:W-:Y:S02]  /*00d0*/  LEA.HI.SX32 R8, R0, R5, 0x17 ;  /* 0x0000000500087211 */ /* 0x000fe400078fbaff */
[----:B------:R-:W-:Y:S01]  /*00e0*/  LEA.HI R0, R2, R3, RZ, 0x6 ;  /* 0x0000000302007211 */ /* 0x000fe200078f30ff */
[----:B------:R-:W-:Y:S02]  /*00f0*/  IMAD.MOV.U32 R2, RZ, RZ, RZ ;  /* 0x000000ffff027224 */ /* 0x000fe400078e00ff */
[----:B------:R-:W-:Y:S01]  /*0100*/  IMAD.HI R6, R8, 0x2aaaaaab, RZ ;  /* 0x2aaaaaab08067827 */ /* 0x000fe200078e02ff */
[----:B------:R-:W-:-:S03]  /*0110*/  SHF.R.S32.HI R10, RZ, 0x6, R0 ;  /* 0x00000006ff0a7819 */ /* 0x000fc60000011400 */
[C---:B------:R-:W-:Y:S01]  /*0120*/  IMAD.HI R4, R3.reuse, -0x5f5f5f5f, R2 ;  /* 0xa0a0a0a103047827 */ /* 0x040fe200078e0202 */
[----:B------:R-:W-:Y:S02]  /*0130*/  SHF.R.U32.HI R7, RZ, 0x1, R6 ;  /* 0x00000001ff077819 */ /* 0x000fe40000011606 */
[----:B------:R-:W-:Y:S01]  /*0140*/  LOP3.LUT R2, R0, 0xffffffc0, RZ, 0xc0, !PT ;  /* 0xffffffc000027812 */ /* 0x000fe200078ec0ff */
[----:B------:R-:W-:Y:S01]  /*0150*/  IMAD.HI R0, R10, 0x78787879, RZ ;  /* 0x787878790a007827 */ /* 0x000fe200078e02ff */
[----:B------:R-:W-:Y:S02]  /*0160*/  SHF.R.U32.HI R5, RZ, 0x1f, R4 ;  /* 0x0000001fff057819 */ /* 0x000fe40000011604 */
[----:B------:R-:W-:Y:S01]  /*0170*/  LEA.HI R11, R6, R7, RZ, 0x1 ;  /* 0x00000007060b7211 */ /* 0x000fe200078f08ff */
[----:B------:R-:W-:Y:S01]  /*0180*/  IMAD.IADD R2, R3, 0x1, -R2 ;  /* 0x0000000103027824 */ /* 0x000fe200078e0a02 */
[----:B------:R-:W-:Y:S01]  /*0190*/  LEA.HI.SX32 R9, R4, R5, 0x13 ;  /* 0x0000000504097211 */ /* 0x000fe200078f9aff */
[----:B------:R-:W1:Y:S01]  /*01a0*/  LDC.64 R6, c[0x0][0x218] ;  /* 0x00008600ff067b82 */ /* 0x000e620000000a00 */
[----:B------:R-:W-:Y:S01]  /*01b0*/  SHF.R.U32.HI R13, RZ, 0x1f, R0 ;  /* 0x0000001fff0d7819 */ /* 0x000fe20000011600 */
[----:B------:R-:W-:-:S02]  /*01c0*/  IMAD R11, R11, -0xc, R8 ;  /* 0xfffffff40b0b7824 */ /* 0x000fc400078e0208 */
[----:B------:R-:W-:Y:S01]  /*01d0*/  IMAD R2, R9, 0x9900, R2 ;  /* 0x0000990009027824 */ /* 0x000fe200078e0202 */
[----:B------:R-:W-:-:S03]  /*01e0*/  LEA.HI R13, R0, R13, RZ, 0x1d ;  /* 0x0000000d000d7211 */ /* 0x000fc600078fe8ff */
[----:B------:R-:W2:Y:S01]  /*01f0*/  LDC.64 R4, c[0x0][0x210] ;  /* 0x00008400ff047b82 */ /* 0x000ea20000000a00 */
[----:B------:R-:W-:Y:S02]  /*0200*/  IMAD R2, R11, 0x40, R2 ;  /* 0x000000400b027824 */ /* 0x000fe400078e0202 */
[----:B------:R-:W-:-:S04]  /*0210*/  IMAD R13, R13, -0x11, R10 ;  /* 0xffffffef0d0d7824 */ /* 0x000fc800078e020a */
[----:B------:R-:W-:-:S04]  /*0220*/  IMAD R2, R13, 0x900, R2 ;  /* 0x000009000d027824 */ /* 0x000fc800078e0202 */
[----:B------:R-:W-:Y:S02]  /*0230*/  VIADD R9, R2, 0x600 ;  /* 0x0000060002097836 */ /* 0x000fe40000000000 */
[----:B-1----:R-:W-:Y:S01]  /*0240*/  IMAD.WIDE R6, R3, 0x4, R6 ;  /* 0x0000000403067825 */ /* 0x002fe200078e0206 */
[----:B------:R-:W-:-:S03]  /*0250*/  CS2R R2, SRZ ;  /* 0x0000000000027805 */ /* 0x000fc6000001ff00 */
[----:B--2---:R-:W-:Y:S01]  /*0260*/  IMAD.WIDE R4, R9, 0x4, R4 ;  /* 0x0000000409047825 */ /* 0x004fe200078e0204 */
[----:B------:R-:W-:Y:S06]  /*0270*/  @P0 BRA `(.L_x_1) ;  /* 0x0000000000040947 */ /* 0x000fec0003800000 */
[----:B------:R1:W5:Y:S02]  /*0280*/  LDG.E.64 R2, desc[UR4][R4.64] ;  /* 0x0000000404027981 */ /* 0x000364000c1e1b00 */
.L_x_1:
[----:B------:R-:W-:Y:S05]  /*0290*/  BSYNC B0 ;  /* 0x0000000000007941 */ /* 0x000fea0003800000 */
.L_x_0:
[----:B------:R-:W-:Y:S05]  /*02a0*/  @P0 EXIT ;  /* 0x000000000000094d */ /* 0x000fea0003800000 */
[----:B-----5:R-:W-:Y:S01]  /*02b0*/  STG.E.64 desc[UR4][R6.64], R2 ;  /* 0x0000000206007986 */ /* 0x020fe2000c101b04 */
[----:B------:R-:W-:Y:S05]  /*02c0*/  EXIT ;  /* 0x000000000000794d */ /* 0x000fea0003800000 */
.L_x_2:
[----:B------:R-:W-:-:S00]  /*02d0*/  BRA `(.L_x_2) ;  /* 0xfffffffc00fc7947 */ /* 0x000fc0000383ffff */
[----:B------:R-:W-:-:S00]  /*02e0*/  NOP ;  /* 0x0000000000007918 */ /* 0x000fc00000000000 */
        /* <DEDUP_REMOVED lines=9> */
.L_x_3:


//--------------------- .nv.constant0.triton_poi_fused_clone_11 --------------------------
	.section	.nv.constant0.triton_poi_fused_clone_11,"a",@progbits
	.sectionflags	@""
	.align	4
.nv.constant0.triton_poi_fused_clone_11:
	.zero		548
